	.headerflags	@"EF_CUDA_TEXMODE_UNIFIED EF_CUDA_64BIT_ADDRESS EF_CUDA_ACCELERATORS EF_CUDA_SM90 EF_CUDA_VIRTUAL_SM(EF_CUDA_SM90)"
	.elftype	@"ET_EXEC"


//--------------------- .nv.info                  --------------------------
	.section	.nv.info,"",@"SHT_CUDA_INFO"
	.align	4


	//----- nvinfo : EIATTR_REGCOUNT
	.align		4
        /*0000*/ 	.byte	0x04, 0x2f
        /*0002*/ 	.short	(.L_3 - .L_2)
	.align		4
.L_2:
        /*0004*/ 	.word	index@(triton_poi_fused__native_batch_norm_legit_no_training_add_mul_relu_7)
        /*0008*/ 	.word	0x0000002f


	//----- nvinfo : EIATTR_MIN_STACK_SIZE
	.align		4
.L_3:
        /*000c*/ 	.byte	0x04, 0x12
        /*000e*/ 	.short	(.L_5 - .L_4)
	.align		4
.L_4:
        /*0010*/ 	.word	index@(triton_poi_fused__native_batch_norm_legit_no_training_add_mul_relu_7)
        /*0014*/ 	.word	0x00000000


	//----- nvinfo : EIATTR_FRAME_SIZE
	.align		4
.L_5:
        /*0018*/ 	.byte	0x04, 0x11
        /*001a*/ 	.short	(.L_7 - .L_6)
	.align		4
.L_6:
        /*001c*/ 	.word	index@(triton_poi_fused__native_batch_norm_legit_no_training_add_mul_relu_7)
        /*0020*/ 	.word	0x00000000


	//----- nvinfo : EIATTR_MIN_STACK_SIZE
	.align		4
.L_7:
        /*0024*/ 	.byte	0x04, 0x12
        /*0026*/ 	.short	(.L_9 - .L_8)
	.align		4
.L_8:
        /*0028*/ 	.word	index@(triton_poi_fused__native_batch_norm_legit_no_training_add_mul_relu_7)
        /*002c*/ 	.word	0x00000000
.L_9:


//--------------------- .nv.info.triton_poi_fused__native_batch_norm_legit_no_training_add_mul_relu_7 --------------------------
	.section	.nv.info.triton_poi_fused__native_batch_norm_legit_no_training_add_mul_relu_7,"",@"SHT_CUDA_INFO"
	.sectionflags	@""
	.align	4


	//----- nvinfo : EIATTR_CUDA_API_VERSION
	.align		4
        /*0000*/ 	.byte	0x04, 0x37
        /*0002*/ 	.short	(.L_11 - .L_10)
.L_10:
        /*0004*/ 	.word	0x0000007c


	//----- nvinfo : EIATTR_KPARAM_INFO
	.align		4
.L_11:
        /*0008*/ 	.byte	0x04, 0x17
        /*000a*/ 	.short	(.L_13 - .L_12)
.L_12:
        /*000c*/ 	.word	0x00000000
        /*0010*/ 	.short	0x000a
        /*0012*/ 	.short	0x004c
        /*0014*/ 	.byte	0x00, 0xf0, 0x11, 0x00


	//----- nvinfo : EIATTR_KPARAM_INFO
	.align		4
.L_13:
        /*0018*/ 	.byte	0x04, 0x17
        /*001a*/ 	.short	(.L_15 - .L_14)
.L_14:
        /*001c*/ 	.word	0x00000000
        /*0020*/ 	.short	0x0009
        /*0022*/ 	.short	0x0048
        /*0024*/ 	.byte	0x00, 0xf0, 0x11, 0x00


	//----- nvinfo : EIATTR_KPARAM_INFO
	.align		4
.L_15:
        /*0028*/ 	.byte	0x04, 0x17
        /*002a*/ 	.short	(.L_17 - .L_16)
.L_16:
        /*002c*/ 	.word	0x00000000
        /*0030*/ 	.short	0x0008
        /*0032*/ 	.short	0x0040
        /*0034*/ 	.byte	0x00, 0xf4, 0x21, 0x00


	//----- nvinfo : EIATTR_KPARAM_INFO
	.align		4
.L_17:
        /*0038*/ 	.byte	0x04, 0x17
        /*003a*/ 	.short	(.L_19 - .L_18)
.L_18:
        /*003c*/ 	.word	0x00000000
        /*0040*/ 	.short	0x0007
        /*0042*/ 	.short	0x0038
        /*0044*/ 	.byte	0x00, 0xf4, 0x21, 0x00


	//----- nvinfo : EIATTR_KPARAM_INFO
	.align		4
.L_19:
        /*0048*/ 	.byte	0x04, 0x17
        /*004a*/ 	.short	(.L_21 - .L_20)
.L_20:
        /*004c*/ 	.word	0x00000000
        /*0050*/ 	.short	0x0006
        /*0052*/ 	.short	0x0030
        /*0054*/ 	.byte	0x00, 0xf4, 0x21, 0x00


	//----- nvinfo : EIATTR_KPARAM_INFO
	.align		4
.L_21:
        /*0058*/ 	.byte	0x04, 0x17
        /*005a*/ 	.short	(.L_23 - .L_22)
.L_22:
        /*005c*/ 	.word	0x00000000
        /*0060*/ 	.short	0x0005
        /*0062*/ 	.short	0x0028
        /*0064*/ 	.byte	0x00, 0xf4, 0x21, 0x00


	//----- nvinfo : EIATTR_KPARAM_INFO
	.align		4
.L_23:
        /*0068*/ 	.byte	0x04, 0x17
        /*006a*/ 	.short	(.L_25 - .L_24)
.L_24:
        /*006c*/ 	.word	0x00000000
        /*0070*/ 	.short	0x0004
        /*0072*/ 	.short	0x0020
        /*0074*/ 	.byte	0x00, 0xf4, 0x21, 0x00


	//----- nvinfo : EIATTR_KPARAM_INFO
	.align		4
.L_25:
        /*0078*/ 	.byte	0x04, 0x17
        /*007a*/ 	.short	(.L_27 - .L_26)
.L_26:
        /*007c*/ 	.word	0x00000000
        /*0080*/ 	.short	0x0003
        /*0082*/ 	.short	0x0018
        /*0084*/ 	.byte	0x00, 0xf4, 0x21, 0x00


	//----- nvinfo : EIATTR_KPARAM_INFO
	.align		4
.L_27:
        /*0088*/ 	.byte	0x04, 0x17
        /*008a*/ 	.short	(.L_29 - .L_28)
.L_28:
        /*008c*/ 	.word	0x00000000
        /*0090*/ 	.short	0x0002
        /*0092*/ 	.short	0x0010
        /*0094*/ 	.byte	0x00, 0xf4, 0x21, 0x00


	//----- nvinfo : EIATTR_KPARAM_INFO
	.align		4
.L_29:
        /*0098*/ 	.byte	0x04, 0x17
        /*009a*/ 	.short	(.L_31 - .L_30)
.L_30:
        /*009c*/ 	.word	0x00000000
        /*00a0*/ 	.short	0x0001
        /*00a2*/ 	.short	0x0008
        /*00a4*/ 	.byte	0x00, 0xf4, 0x21, 0x00


	//----- nvinfo : EIATTR_KPARAM_INFO
	.align		4
.L_31:
        /*00a8*/ 	.byte	0x04, 0x17
        /*00aa*/ 	.short	(.L_33 - .L_32)
.L_32:
        /*00ac*/ 	.word	0x00000000
        /*00b0*/ 	.short	0x0000
        /*00b2*/ 	.short	0x0000
        /*00b4*/ 	.byte	0x00, 0xf4, 0x21, 0x00


	//----- nvinfo : EIATTR_SPARSE_MMA_MASK
	.align		4
.L_33:
        /*00b8*/ 	.byte	0x03, 0x50
        /*00ba*/ 	.short	0x0000


	//----- nvinfo : EIATTR_MAXREG_COUNT
	.align		4
        /*00bc*/ 	.byte	0x03, 0x1b
        /*00be*/ 	.short	0x00ff


	//----- nvinfo : EIATTR_EXIT_INSTR_OFFSETS
	.align		4
        /*00c0*/ 	.byte	0x04, 0x1c
        /*00c2*/ 	.short	(.L_35 - .L_34)


	//   ....[0]....
.L_34:
        /*00c4*/ 	.word	0x00001340


	//   ....[1]....
        /*00c8*/ 	.word	0x00001400


	//----- nvinfo : EIATTR_REQNTID
	.align		4
.L_35:
        /*00cc*/ 	.byte	0x04, 0x10
        /*00ce*/ 	.short	(.L_37 - .L_36)
.L_36:
        /*00d0*/ 	.word	0x00000080
        /*00d4*/ 	.word	0x00000001
        /*00d8*/ 	.word	0x00000001


	//----- nvinfo : EIATTR_CBANK_PARAM_SIZE
	.align		4
.L_37:
        /*00dc*/ 	.byte	0x03, 0x19
        /*00de*/ 	.short	0x0050


	//----- nvinfo : EIATTR_PARAM_CBANK
	.align		4
        /*00e0*/ 	.byte	0x04, 0x0a
        /*00e2*/ 	.short	(.L_39 - .L_38)
	.align		4
.L_38:
        /*00e4*/ 	.word	index@(.nv.constant0.triton_poi_fused__native_batch_norm_legit_no_training_add_mul_relu_7)
        /*00e8*/ 	.short	0x0210
        /*00ea*/ 	.short	0x0050


	//----- nvinfo : EIATTR_SW_WAR
	.align		4
.L_39:
        /*00ec*/ 	.byte	0x04, 0x36
        /*00ee*/ 	.short	(.L_41 - .L_40)
.L_40:
        /*00f0*/ 	.word	0x00000008
.L_41:


//--------------------- .nv.callgraph             --------------------------
	.section	.nv.callgraph,"",@"SHT_CUDA_CALLGRAPH"
	.align	4
	.sectionentsize	8
	.align		4
        /*0000*/ 	.word	0x00000000
	.align		4
        /*0004*/ 	.word	0xffffffff
	.align		4
        /*0008*/ 	.word	0x00000000
	.align		4
        /*000c*/ 	.word	0xfffffffe
	.align		4
        /*0010*/ 	.word	0x00000000
	.align		4
        /*0014*/ 	.word	0xfffffffd
	.align		4
        /*0018*/ 	.word	0x00000000
	.align		4
        /*001c*/ 	.word	0xfffffffc


//--------------------- .nv.constant4             --------------------------
	.section	.nv.constant4,"a",@progbits
	.align	8
	.align		8
.nv.constant4:
        /*0000*/ 	.dword	_$_str
	.align		8
        /*0008*/ 	.dword	_$_str_$_2


//--------------------- .text.triton_poi_fused__native_batch_norm_legit_no_training_add_mul_relu_7 --------------------------
	.section	.text.triton_poi_fused__native_batch_norm_legit_no_training_add_mul_relu_7,"ax",@progbits
	.sectionflags	@"SHF_BARRIERS=1"
	.align	128
        .global         triton_poi_fused__native_batch_norm_legit_no_training_add_mul_relu_7
        .type           triton_poi_fused__native_batch_norm_legit_no_training_add_mul_relu_7,@function
        .size           triton_poi_fused__native_batch_norm_legit_no_training_add_mul_relu_7,(.L_x_1 - triton_poi_fused__native_batch_norm_legit_no_training_add_mul_relu_7)
        .other          triton_poi_fused__native_batch_norm_legit_no_training_add_mul_relu_7,@"STO_CUDA_ENTRY STV_DEFAULT"
triton_poi_fused__native_batch_norm_legit_no_training_add_mul_relu_7:
.text.triton_poi_fused__native_batch_norm_legit_no_training_add_mul_relu_7:
[----:B------:R-:W0:Y:S08]  /*0000*/  LDC R1, c[0x0][0x28] ;  /* 0x00000a00ff017b82 */ /* 0x000e300000000800 */
[----:B------:R-:W1:Y:S01]  /*0010*/  S2UR UR10, SR_CTAID.Y ;  /* 0x00000000000a79c3 */ /* 0x000e620000002600 */
[----:B------:R-:W2:Y:S01]  /*0020*/  S2R R39, SR_TID.X ;  /* 0x0000000000277919 */ /* 0x000ea20000002100 */
[----:B------:R-:W-:Y:S01]  /*0030*/  ULDC.64 UR4, c[0x0][0x238] ;  /* 0x00008e0000047ab9 */ /* 0x000fe20000000a00 */
[----:B------:R-:W-:Y:S01]  /*0040*/  IMAD.MOV.U32 R10, RZ, RZ, RZ ;  /* 0x000000ffff0a7224 */ /* 0x000fe200078e00ff */
[----:B------:R-:W-:Y:S01]  /*0050*/  ULDC.64 UR12, c[0x0][0x208] ;  /* 0x00008200000c7ab9 */ /* 0x000fe20000000a00 */
[----:B------:R-:W-:-:S03]  /*0060*/  CS2R R30, SRZ ;  /* 0x00000000001e7805 */ /* 0x000fc6000001ff00 */
[----:B------:R-:W3:Y:S08]  /*0070*/  S2UR UR11, SR_CTAID.X ;  /* 0x00000000000b79c3 */ /* 0x000ef00000002500 */
[----:B------:R-:W4:Y:S08]  /*0080*/  LDC.64 R4, c[0x0][0x210] ;  /* 0x00008400ff047b82 */ /* 0x000f300000000a00 */
[----:B------:R-:W5:Y:S01]  /*0090*/  LDC.64 R12, c[0x0][0x218] ;  /* 0x00008600ff0c7b82 */ /* 0x000f620000000a00 */
[----:B-1----:R-:W-:Y:S01]  /*00a0*/  USHF.L.U32 UR6, UR10, 0xa, URZ ;  /* 0x0000000a0a067899 */ /* 0x002fe2000800063f */
[----:B------:R-:W-:Y:S01]  /*00b0*/  CS2R R28, SRZ ;  /* 0x00000000001c7805 */ /* 0x000fe2000001ff00 */
[----:B------:R-:W-:Y:S01]  /*00c0*/  IMAD.MOV.U32 R2, RZ, RZ, RZ ;  /* 0x000000ffff027224 */ /* 0x000fe200078e00ff */
[----:B------:R-:W-:-:S02]  /*00d0*/  CS2R R16, SRZ ;  /* 0x0000000000107805 */ /* 0x000fc4000001ff00 */
[----:B------:R-:W-:Y:S02]  /*00e0*/  CS2R R14, SRZ ;  /* 0x00000000000e7805 */ /* 0x000fe4000001ff00 */
[----:B------:R-:W-:Y:S01]  /*00f0*/  CS2R R36, SRZ ;  /* 0x0000000000247805 */ /* 0x000fe2000001ff00 */
[----:B------:R-:W-:Y:S01]  /*0100*/  IMAD.U32 R0, RZ, RZ, UR6 ;  /* 0x00000006ff007e24 */ /* 0x000fe2000f8e00ff */
[----:B---3--:R-:W-:Y:S02]  /*0110*/  UISETP.GE.AND UP0, UPT, UR11, 0x800, UPT ;  /* 0x000008000b00788c */ /* 0x008fe4000bf06270 */
[----:B------:R-:W-:Y:S02]  /*0120*/  UIMAD.WIDE UR4, UR11, 0x4, UR4 ;  /* 0x000000040b0478a5 */ /* 0x000fe4000f8e0204 */
[----:B--2---:R-:W-:Y:S01]  /*0130*/  LOP3.LUT R9, R0, 0x7f, R39, 0xf8, !PT ;  /* 0x0000007f00097812 */ /* 0x004fe200078ef827 */
[----:B------:R-:W-:Y:S01]  /*0140*/  HFMA2.MMA R38, -RZ, RZ, 0, 0 ;  /* 0x00000000ff267435 */ /* 0x000fe200000001ff */
[----:B------:R-:W-:Y:S01]  /*0150*/  PLOP3.LUT P0, PT, PT, PT, UP0, 0x80, 0x0 ;  /* 0x000000000000781c */ /* 0x000fe20003f0f008 */
[----:B------:R-:W-:Y:S01]  /*0160*/  ULDC.64 UR8, c[0x0][0x248] ;  /* 0x0000920000087ab9 */ /* 0x000fe20000000a00 */
[----:B------:R-:W-:Y:S01]  /*0170*/  PLOP3.LUT P3, PT, PT, PT, UP0, 0x80, 0x0 ;  /* 0x000000000000781c */ /* 0x000fe20003f6f008 */
[----:B------:R-:W-:Y:S01]  /*0180*/  IMAD.U32 R24, RZ, RZ, UR4 ;  /* 0x00000004ff187e24 */ /* 0x000fe2000f8e00ff */
[----:B------:R-:W-:-:S02]  /*0190*/  LEA R9, R9, UR11, 0xb ;  /* 0x0000000b09097c11 */ /* 0x000fc4000f8e58ff */
[----:B------:R-:W-:Y:S02]  /*01a0*/  PLOP3.LUT P2, PT, PT, PT, UP0, 0x80, 0x0 ;  /* 0x000000000000781c */ /* 0x000fe40003f4f008 */
[----:B------:R-:W-:Y:S01]  /*01b0*/  PLOP3.LUT P1, PT, PT, PT, UP0, 0x80, 0x0 ;  /* 0x000000000000781c */ /* 0x000fe20003f2f008 */
[C-C-:B----4-:R-:W-:Y:S01]  /*01c0*/  IMAD.WIDE R18, R9.reuse, 0x4, R4.reuse ;  /* 0x0000000409127825 */ /* 0x150fe200078e0204 */
[----:B------:R-:W-:Y:S01]  /*01d0*/  MOV R25, UR5 ;  /* 0x0000000500197c02 */ /* 0x000fe20008000f00 */
[----:B------:R-:W-:Y:S01]  /*01e0*/  ULDC.64 UR4, c[0x0][0x230] ;  /* 0x00008c0000047ab9 */ /* 0x000fe20000000a00 */
[----:B------:R-:W-:Y:S01]  /*01f0*/  IADD3 R7, R9, 0x40000, RZ ;  /* 0x0004000009077810 */ /* 0x000fe20007ffe0ff */
[----:B------:R-:W-:Y:S01]  /*0200*/  VIADD R11, R9, 0x80000 ;  /* 0x00080000090b7836 */ /* 0x000fe20000000000 */
[----:B------:R-:W2:Y:S01]  /*0210*/  @!P0 LDG.E.EL R10, desc[UR12][R18.64] ;  /* 0x0000000c120a8981 */ /* 0x000ea2000c2e1900 */
[----:B------:R-:W-:Y:S02]  /*0220*/  PLOP3.LUT P0, PT, PT, PT, UP0, 0x80, 0x0 ;  /* 0x000000000000781c */ /* 0x000fe40003f0f008 */
[----:B------:R-:W-:Y:S01]  /*0230*/  IMAD.WIDE R22, R11, 0x4, R4 ;  /* 0x000000040b167825 */ /* 0x000fe200078e0204 */
[----:B------:R1:W3:Y:S01]  /*0240*/  @!P3 LDG.E.EL R8, desc[UR12][R24.64] ;  /* 0x0000000c1808b981 */ /* 0x0002e2000c2e1900 */
[----:B------:R-:W-:-:S02]  /*0250*/  PLOP3.LUT P3, PT, PT, PT, UP0, 0x80, 0x0 ;  /* 0x000000000000781c */ /* 0x000fc40003f6f008 */
[--C-:B------:R-:W-:Y:S01]  /*0260*/  IMAD.WIDE R20, R7, 0x4, R4.reuse ;  /* 0x0000000407147825 */ /* 0x100fe200078e0204 */
[----:B------:R-:W-:Y:S01]  /*0270*/  IADD3 R6, R9, 0xc0000, RZ ;  /* 0x000c000009067810 */ /* 0x000fe20007ffe0ff */
[----:B------:R-:W4:Y:S01]  /*0280*/  @!P2 LDG.E.EL R30, desc[UR12][R22.64] ;  /* 0x0000000c161ea981 */ /* 0x000f22000c2e1900 */
[----:B------:R-:W-:Y:S01]  /*0290*/  PLOP3.LUT P2, PT, PT, PT, UP0, 0x80, 0x0 ;  /* 0x000000000000781c */ /* 0x000fe20003f4f008 */
[----:B------:R-:W-:Y:S02]  /*02a0*/  VIADD R26, R9, 0x180000 ;  /* 0x00180000091a7836 */ /* 0x000fe40000000000 */
[----:B------:R5:W2:Y:S01]  /*02b0*/  @!P1 LDG.E.EL R31, desc[UR12][R20.64] ;  /* 0x0000000c141f9981 */ /* 0x000aa2000c2e1900 */
[----:B-1----:R-:W-:Y:S01]  /*02c0*/  IMAD.WIDE R24, R6, 0x4, R4 ;  /* 0x0000000406187825 */ /* 0x002fe200078e0204 */
[----:B------:R-:W-:Y:S02]  /*02d0*/  PLOP3.LUT P1, PT, PT, PT, UP0, 0x80, 0x0 ;  /* 0x000000000000781c */ /* 0x000fe40003f2f008 */
[----:B------:R-:W-:-:S02]  /*02e0*/  PLOP3.LUT P4, PT, PT, PT, UP0, 0x80, 0x0 ;  /* 0x000000000000781c */ /* 0x000fc40003f8f008 */
[----:B------:R-:W-:Y:S01]  /*02f0*/  IADD3 R42, R9, 0x140000, RZ ;  /* 0x00140000092a7810 */ /* 0x000fe20007ffe0ff */
[----:B------:R-:W-:Y:S01]  /*0300*/  VIADD R3, R9, 0x100000 ;  /* 0x0010000009037836 */ /* 0x000fe20000000000 */
[----:B------:R-:W-:Y:S01]  /*0310*/  IADD3 R40, R9, 0x1c0000, RZ ;  /* 0x001c000009287810 */ /* 0x000fe20007ffe0ff */
[----:B------:R-:W2:Y:S01]  /*0320*/  @!P0 LDG.E.EL R29, desc[UR12][R24.64] ;  /* 0x0000000c181d8981 */ /* 0x000ea2000c2e1900 */
[----:B0----5:R-:W-:Y:S01]  /*0330*/  IMAD.WIDE R20, R26, 0x4, R4 ;  /* 0x000000041a147825 */ /* 0x021fe200078e0204 */
[----:B------:R-:W-:-:S03]  /*0340*/  PLOP3.LUT P0, PT, PT, PT, UP0, 0x80, 0x0 ;  /* 0x000000000000781c */ /* 0x000fc60003f0f008 */
[--C-:B------:R-:W-:Y:S01]  /*0350*/  IMAD.WIDE R18, R42, 0x4, R4.reuse ;  /* 0x000000042a127825 */ /* 0x100fe200078e0204 */
[----:B------:R0:W5:Y:S01]  /*0360*/  @!P3 LDG.E.EL R2, desc[UR12][R20.64] ;  /* 0x0000000c1402b981 */ /* 0x000162000c2e1900 */
[----:B------:R-:W-:Y:S02]  /*0370*/  PLOP3.LUT P3, PT, PT, PT, UP0, 0x80, 0x0 ;  /* 0x000000000000781c */ /* 0x000fe40003f6f008 */
[--C-:B------:R-:W-:Y:S01]  /*0380*/  IMAD.WIDE R22, R3, 0x4, R4.reuse ;  /* 0x0000000403167825 */ /* 0x100fe200078e0204 */
[----:B------:R1:W2:Y:S03]  /*0390*/  @!P2 LDG.E.EL R28, desc[UR12][R18.64] ;  /* 0x0000000c121ca981 */ /* 0x0002a6000c2e1900 */
[----:B------:R-:W-:Y:S01]  /*03a0*/  IMAD.WIDE R4, R40, 0x4, R4 ;  /* 0x0000000428047825 */ /* 0x000fe200078e0204 */
[----:B------:R1:W2:Y:S01]  /*03b0*/  @!P1 LDG.E.EL R16, desc[UR12][R22.64] ;  /* 0x0000000c16109981 */ /* 0x0002a2000c2e1900 */
[----:B------:R-:W-:Y:S01]  /*03c0*/  PLOP3.LUT P1, PT, PT, PT, UP0, 0x80, 0x0 ;  /* 0x000000000000781c */ /* 0x000fe20003f2f008 */
[----:B0-----:R-:W0:Y:S01]  /*03d0*/  LDC.64 R20, c[0x0][0x220] ;  /* 0x00008800ff147b82 */ /* 0x001e220000000a00 */
[----:B------:R-:W-:Y:S01]  /*03e0*/  IMAD.WIDE R34, R9, 0x4, R12 ;  /* 0x0000000409227825 */ /* 0x000fe200078e020c */
[----:B------:R-:W2:Y:S01]  /*03f0*/  @!P4 LDG.E.EL R14, desc[UR12][R4.64] ;  /* 0x0000000c040ec981 */ /* 0x000ea2000c2e1900 */
[----:B-1----:R-:W-:-:S02]  /*0400*/  CS2R R18, SRZ ;  /* 0x0000000000127805 */ /* 0x002fc4000001ff00 */
[----:B------:R-:W-:Y:S02]  /*0410*/  PLOP3.LUT P2, PT, PT, PT, UP0, 0x80, 0x0 ;  /* 0x000000000000781c */ /* 0x000fe40003f4f008 */
[----:B------:R-:W-:Y:S01]  /*0420*/  PLOP3.LUT P4, PT, PT, PT, UP0, 0x80, 0x0 ;  /* 0x000000000000781c */ /* 0x000fe20003f8f008 */
[--C-:B------:R-:W-:Y:S01]  /*0430*/  IMAD.WIDE R22, R6, 0x4, R12.reuse ;  /* 0x0000000406167825 */ /* 0x100fe200078e020c */
[----:B------:R1:W2:Y:S01]  /*0440*/  @!P0 LDG.E.EL R19, desc[UR12][R34.64] ;  /* 0x0000000c22138981 */ /* 0x0002a2000c2e1900 */
[----:B------:R-:W-:Y:S02]  /*0450*/  PLOP3.LUT P0, PT, PT, PT, UP0, 0x80, 0x0 ;  /* 0x000000000000781c */ /* 0x000fe40003f0f008 */
[----:B------:R-:W-:Y:S01]  /*0460*/  IMAD.MOV.U32 R0, RZ, RZ, RZ ;  /* 0x000000ffff007224 */ /* 0x000fe200078e00ff */
[----:B------:R1:W2:Y:S01]  /*0470*/  @!P3 LDG.E.EL R37, desc[UR12][R22.64] ;  /* 0x0000000c1625b981 */ /* 0x0002a2000c2e1900 */
[----:B------:R-:W-:Y:S01]  /*0480*/  PLOP3.LUT P3, PT, PT, PT, UP0, 0x80, 0x0 ;  /* 0x000000000000781c */ /* 0x000fe20003f6f008 */
[----:B------:R-:W-:-:S04]  /*0490*/  IMAD.WIDE R32, R7, 0x4, R12 ;  /* 0x0000000407207825 */ /* 0x000fc800078e020c */
[--C-:B------:R-:W-:Y:S01]  /*04a0*/  IMAD.WIDE R24, R11, 0x4, R12.reuse ;  /* 0x000000040b187825 */ /* 0x100fe200078e020c */
[----:B-1----:R-:W-:Y:S01]  /*04b0*/  CS2R R34, SRZ ;  /* 0x0000000000227805 */ /* 0x002fe2000001ff00 */
[----:B------:R-:W2:Y:S02]  /*04c0*/  @!P1 LDG.E.EL R0, desc[UR12][R32.64] ;  /* 0x0000000c20009981 */ /* 0x000ea4000c2e1900 */
[--C-:B------:R-:W-:Y:S01]  /*04d0*/  IMAD.WIDE R4, R3, 0x4, R12.reuse ;  /* 0x0000000403047825 */ /* 0x100fe200078e020c */
[----:B------:R-:W-:Y:S01]  /*04e0*/  PLOP3.LUT P1, PT, PT, PT, UP0, 0x80, 0x0 ;  /* 0x000000000000781c */ /* 0x000fe20003f2f008 */
[----:B------:R1:W4:Y:S02]  /*04f0*/  @!P2 LDG.E.EL R38, desc[UR12][R24.64] ;  /* 0x0000000c1826a981 */ /* 0x000324000c2e1900 */
[----:B------:R-:W-:Y:S02]  /*0500*/  IMAD.WIDE R22, R26, 0x4, R12 ;  /* 0x000000041a167825 */ /* 0x000fe400078e020c */
[----:B------:R-:W4:Y:S01]  /*0510*/  @!P4 LDG.E.EL R36, desc[UR12][R4.64] ;  /* 0x0000000c0424c981 */ /* 0x000f22000c2e1900 */
[----:B------:R-:W-:-:S03]  /*0520*/  PLOP3.LUT P4, PT, PT, PT, UP0, 0x80, 0x0 ;  /* 0x000000000000781c */ /* 0x000fc60003f8f008 */
[----:B------:R0:W5:Y:S01]  /*0530*/  @!P0 LDG.E.EL R34, desc[UR12][R22.64] ;  /* 0x0000000c16228981 */ /* 0x000162000c2e1900 */
[--C-:B-1----:R-:W-:Y:S01]  /*0540*/  IMAD.WIDE R24, R42, 0x4, R12.reuse ;  /* 0x000000042a187825 */ /* 0x102fe200078e020c */
[----:B------:R-:W-:Y:S02]  /*0550*/  CS2R R32, SRZ ;  /* 0x0000000000207805 */ /* 0x000fe4000001ff00 */
[----:B------:R-:W-:Y:S02]  /*0560*/  PLOP3.LUT P2, PT, PT, PT, UP0, 0x80, 0x0 ;  /* 0x000000000000781c */ /* 0x000fe40003f4f008 */
[----:B------:R1:W4:Y:S01]  /*0570*/  @!P3 LDG.E.EL R35, desc[UR12][R24.64] ;  /* 0x0000000c1823b981 */ /* 0x000322000c2e1900 */
[----:B------:R-:W-:Y:S01]  /*0580*/  PLOP3.LUT P3, PT, PT, PT, UP0, 0x80, 0x0 ;  /* 0x000000000000781c */ /* 0x000fe20003f6f008 */
[----:B0-----:R-:W0:Y:S01]  /*0590*/  LDC.64 R22, c[0x0][0x228] ;  /* 0x00008a00ff167b82 */ /* 0x001e220000000a00 */
[----:B------:R-:W-:Y:S01]  /*05a0*/  IMAD.WIDE R12, R40, 0x4, R12 ;  /* 0x00000004280c7825 */ /* 0x000fe200078e020c */
[----:B------:R-:W-:Y:S01]  /*05b0*/  MOV R44, UR6 ;  /* 0x00000006002c7c02 */ /* 0x000fe20008000f00 */
[----:B------:R-:W-:-:S02]  /*05c0*/  UIMAD.WIDE UR4, UR11, 0x4, UR4 ;  /* 0x000000040b0478a5 */ /* 0x000fc4000f8e0204 */
[--C-:B------:R-:W-:Y:S01]  /*05d0*/  IMAD.WIDE R4, R9, 0x4, R20.reuse ;  /* 0x0000000409047825 */ /* 0x100fe200078e0214 */
[----:B------:R1:W4:Y:S01]  /*05e0*/  @!P1 LDG.E.EL R33, desc[UR12][R12.64] ;  /* 0x0000000c0c219981 */ /* 0x000322000c2e1900 */
[----:B------:R-:W-:Y:S01]  /*05f0*/  PLOP3.LUT P0, PT, PT, PT, UP0, 0x80, 0x0 ;  /* 0x000000000000781c */ /* 0x000fe20003f0f008 */
[----:B------:R-:W-:Y:S01]  /*0600*/  ULDC.64 UR6, c[0x0][0x240] ;  /* 0x0000900000067ab9 */ /* 0x000fe20000000a00 */
[--C-:B-1----:R-:W-:Y:S01]  /*0610*/  IMAD.WIDE R24, R7, 0x4, R20.reuse ;  /* 0x0000000407187825 */ /* 0x102fe200078e0214 */
[----:B------:R1:W4:Y:S01]  /*0620*/  @!P4 LDG.E.EL R32, desc[UR12][R4.64] ;  /* 0x0000000c0420c981 */ /* 0x000322000c2e1900 */
[----:B------:R-:W-:Y:S02]  /*0630*/  PLOP3.LUT P1, PT, PT, PT, UP0, 0x80, 0x0 ;  /* 0x000000000000781c */ /* 0x000fe40003f2f008 */
[----:B------:R-:W-:Y:S01]  /*0640*/  IMAD.MOV.U32 R7, RZ, RZ, RZ ;  /* 0x000000ffff077224 */ /* 0x000fe200078e00ff */
[----:B------:R-:W-:Y:S02]  /*0650*/  LOP3.LUT R41, R44, 0x7f, R39, 0xf8, !PT ;  /* 0x0000007f2c297812 */ /* 0x000fe400078ef827 */
[----:B------:R-:W-:Y:S01]  /*0660*/  CS2R R12, SRZ ;  /* 0x00000000000c7805 */ /* 0x000fe2000001ff00 */
[----:B-1----:R-:W-:Y:S01]  /*0670*/  IMAD.WIDE R4, R11, 0x4, R20 ;  /* 0x000000040b047825 */ /* 0x002fe200078e0214 */
[----:B------:R-:W-:-:S04]  /*0680*/  LEA R41, R41, UR11, 0xb ;  /* 0x0000000b29297c11 */ /* 0x000fc8000f8e58ff */
[----:B------:R1:W4:Y:S01]  /*0690*/  @!P2 LDG.E.EL R13, desc[UR12][R24.64] ;  /* 0x0000000c180da981 */ /* 0x000322000c2e1900 */
[----:B------:R-:W-:-:S03]  /*06a0*/  PLOP3.LUT P2, PT, PT, PT, UP0, 0x80, 0x0 ;  /* 0x000000000000781c */ /* 0x000fc60003f4f008 */
[----:B------:R1:W4:Y:S01]  /*06b0*/  @!P3 LDG.E.EL R7, desc[UR12][R4.64] ;  /* 0x0000000c0407b981 */ /* 0x000322000c2e1900 */
[----:B------:R-:W-:Y:S01]  /*06c0*/  PLOP3.LUT P3, PT, PT, PT, UP0, 0x80, 0x0 ;  /* 0x000000000000781c */ /* 0x000fe20003f6f008 */
[----:B------:R-:W-:Y:S02]  /*06d0*/  VIADD R9, R41, 0x40000 ;  /* 0x0004000029097836 */ /* 0x000fe40000000000 */
[----:B-1----:R-:W-:-:S04]  /*06e0*/  IMAD.WIDE R24, R6, 0x4, R20 ;  /* 0x0000000406187825 */ /* 0x002fc800078e0214 */
[----:B------:R-:W-:Y:S01]  /*06f0*/  IMAD.WIDE R4, R3, 0x4, R20 ;  /* 0x0000000403047825 */ /* 0x000fe200078e0214 */
[----:B------:R0:W4:Y:S01]  /*0700*/  @!P0 LDG.E.EL R18, desc[UR12][R24.64] ;  /* 0x0000000c18128981 */ /* 0x000122000c2e1900 */
[----:B------:R-:W-:-:S03]  /*0710*/  PLOP3.LUT P0, PT, PT, PT, UP0, 0x80, 0x0 ;  /* 0x000000000000781c */ /* 0x000fc60003f0f008 */
[----:B------:R1:W4:Y:S01]  /*0720*/  @!P1 LDG.E.EL R15, desc[UR12][R4.64] ;  /* 0x0000000c040f9981 */ /* 0x000322000c2e1900 */
[----:B------:R-:W-:Y:S01]  /*0730*/  IMAD.WIDE R26, R26, 0x4, R20 ;  /* 0x000000041a1a7825 */ /* 0x000fe200078e0214 */
[----:B------:R-:W-:-:S03]  /*0740*/  PLOP3.LUT P1, PT, PT, PT, UP0, 0x80, 0x0 ;  /* 0x000000000000781c */ /* 0x000fc60003f2f008 */
[----:B0-----:R-:W-:Y:S01]  /*0750*/  IMAD.WIDE R24, R9, 0x4, R22 ;  /* 0x0000000409187825 */ /* 0x001fe200078e0216 */
[----:B------:R0:W4:Y:S01]  /*0760*/  @!P3 LDG.E.EL R17, desc[UR12][R26.64] ;  /* 0x0000000c1a11b981 */ /* 0x000122000c2e1900 */
[----:B-1----:R-:W-:Y:S02]  /*0770*/  CS2R R4, SRZ ;  /* 0x0000000000047805 */ /* 0x002fe4000001ff00 */
[----:B------:R-:W-:-:S04]  /*0780*/  MOV R9, RZ ;  /* 0x000000ff00097202 */ /* 0x000fc80000000f00 */
[----:B------:R1:W4:Y:S01]  /*0790*/  @!P2 LDG.E.EL R5, desc[UR12][R24.64] ;  /* 0x0000000c1805a981 */ /* 0x000322000c2e1900 */
[--C-:B0-----:R-:W-:Y:S01]  /*07a0*/  IMAD.WIDE R26, R11, 0x4, R22.reuse ;  /* 0x000000040b1a7825 */ /* 0x101fe200078e0216 */
[----:B------:R-:W-:Y:S01]  /*07b0*/  PLOP3.LUT P2, PT, PT, PT, UP0, 0x80, 0x0 ;  /* 0x000000000000781c */ /* 0x000fe20003f4f008 */
[----:B------:R-:W-:Y:S01]  /*07c0*/  HFMA2.MMA R11, -RZ, RZ, 0, 0 ;  /* 0x00000000ff0b7435 */ /* 0x000fe200000001ff */
[----:B------:R-:W-:Y:S02]  /*07d0*/  PLOP3.LUT P3, PT, PT, PT, UP0, 0x80, 0x0 ;  /* 0x000000000000781c */ /* 0x000fe40003f6f008 */
[----:B------:R0:W4:Y:S01]  /*07e0*/  @!P0 LDG.E.EL R9, desc[UR12][R26.64] ;  /* 0x0000000c1a098981 */ /* 0x000122000c2e1900 */
[----:B-1----:R-:W-:Y:S01]  /*07f0*/  IMAD.WIDE R24, R6, 0x4, R22 ;  /* 0x0000000406187825 */ /* 0x002fe200078e0216 */
[----:B------:R-:W-:-:S04]  /*0800*/  PLOP3.LUT P0, PT, PT, PT, UP0, 0x80, 0x0 ;  /* 0x000000000000781c */ /* 0x000fc80003f0f008 */
[----:B------:R1:W4:Y:S01]  /*0810*/  @!P1 LDG.E.EL R12, desc[UR12][R24.64] ;  /* 0x0000000c180c9981 */ /* 0x000322000c2e1900 */
[----:B------:R-:W-:Y:S01]  /*0820*/  PLOP3.LUT P1, PT, PT, PT, UP0, 0x80, 0x0 ;  /* 0x000000000000781c */ /* 0x000fe20003f2f008 */
[----:B------:R-:W-:Y:S02]  /*0830*/  IMAD.MOV.U32 R6, RZ, RZ, RZ ;  /* 0x000000ffff067224 */ /* 0x000fe400078e00ff */
[----:B0-----:R-:W-:Y:S01]  /*0840*/  IMAD.WIDE R26, R42, 0x4, R20 ;  /* 0x000000042a1a7825 */ /* 0x001fe200078e0214 */
[----:B------:R-:W-:-:S04]  /*0850*/  IADD3 R43, R41, 0x180000, RZ ;  /* 0x00180000292b7810 */ /* 0x000fc80007ffe0ff */
[----:B------:R0:W4:Y:S01]  /*0860*/  @!P3 LDG.E.EL R6, desc[UR12][R26.64] ;  /* 0x0000000c1a06b981 */ /* 0x000122000c2e1900 */
[----:B-1----:R-:W-:-:S04]  /*0870*/  IMAD.WIDE R24, R3, 0x4, R22 ;  /* 0x0000000403187825 */ /* 0x002fc800078e0216 */
[----:B------:R-:W-:Y:S01]  /*0880*/  IMAD.MOV.U32 R3, RZ, RZ, RZ ;  /* 0x000000ffff037224 */ /* 0x000fe200078e00ff */
[----:B------:R1:W4:Y:S01]  /*0890*/  @!P2 LDG.E.EL R11, desc[UR12][R24.64] ;  /* 0x0000000c180ba981 */ /* 0x000322000c2e1900 */
[----:B0-----:R-:W-:-:S05]  /*08a0*/  IMAD.WIDE R26, R42, 0x4, R22 ;  /* 0x000000042a1a7825 */ /* 0x001fca00078e0216 */
[----:B------:R-:W4:Y:S01]  /*08b0*/  @!P1 LDG.E.EL R4, desc[UR12][R26.64] ;  /* 0x0000000c1a049981 */ /* 0x000f22000c2e1900 */
[----:B-1----:R-:W-:-:S05]  /*08c0*/  IMAD.WIDE R24, R41, 0x4, R22 ;  /* 0x0000000429187825 */ /* 0x002fca00078e0216 */
[----:B------:R0:W4:Y:S01]  /*08d0*/  @!P0 LDG.E.EL R3, desc[UR12][R24.64] ;  /* 0x0000000c18038981 */ /* 0x000122000c2e1900 */
[----:B------:R-:W-:Y:S01]  /*08e0*/  PLOP3.LUT P0, PT, PT, PT, UP0, 0x80, 0x0 ;  /* 0x000000000000781c */ /* 0x000fe20003f0f008 */
[----:B------:R-:W-:Y:S01]  /*08f0*/  IMAD.MOV.U32 R41, RZ, RZ, RZ ;  /* 0x000000ffff297224 */ /* 0x000fe200078e00ff */
[----:B------:R-:W-:Y:S01]  /*0900*/  PLOP3.LUT P1, PT, PT, PT, UP0, 0x80, 0x0 ;  /* 0x000000000000781c */ /* 0x000fe20003f2f008 */
[----:B------:R-:W-:Y:S01]  /*0910*/  UIMAD.WIDE UR6, UR11, 0x4, UR6 ;  /* 0x000000040b0678a5 */ /* 0x000fe2000f8e0206 */
[----:B------:R-:W-:Y:S01]  /*0920*/  PLOP3.LUT P2, PT, PT, PT, UP0, 0x80, 0x0 ;  /* 0x000000000000781c */ /* 0x000fe20003f4f008 */
[----:B0-----:R-:W-:Y:S01]  /*0930*/  IMAD.WIDE R24, R43, 0x4, R22 ;  /* 0x000000042b187825 */ /* 0x001fe200078e0216 */
[----:B------:R-:W-:-:S07]  /*0940*/  UIMAD.WIDE UR8, UR11, 0x4, UR8 ;  /* 0x000000040b0878a5 */ /* 0x000fce000f8e0208 */
[----:B------:R0:W4:Y:S01]  /*0950*/  @!P0 LDG.E.EL R41, desc[UR12][R24.64] ;  /* 0x0000000c18298981 */ /* 0x000122000c2e1900 */
[----:B------:R-:W-:Y:S01]  /*0960*/  PLOP3.LUT P0, PT, PT, PT, UP0, 0x80, 0x0 ;  /* 0x000000000000781c */ /* 0x000fe20003f0f008 */
[----:B------:R-:W-:Y:S01]  /*0970*/  IMAD.U32 R27, RZ, RZ, UR7 ;  /* 0x00000007ff1b7e24 */ /* 0x000fe2000f8e00ff */
[----:B------:R-:W-:-:S06]  /*0980*/  MOV R26, UR6 ;  /* 0x00000006001a7c02 */ /* 0x000fcc0008000f00 */
[----:B------:R-:W4:Y:S01]  /*0990*/  @!P2 LDG.E.EL R26, desc[UR12][R26.64] ;  /* 0x0000000c1a1aa981 */ /* 0x000f22000c2e1900 */
[----:B0-----:R-:W-:Y:S01]  /*09a0*/  MOV R24, UR4 ;  /* 0x0000000400187c02 */ /* 0x001fe20008000f00 */
[----:B------:R-:W-:-:S05]  /*09b0*/  IMAD.U32 R25, RZ, RZ, UR5 ;  /* 0x00000005ff197e24 */ /* 0x000fca000f8e00ff */
[----:B------:R0:W4:Y:S02]  /*09c0*/  @!P1 LDG.E.EL R42, desc[UR12][R24.64] ;  /* 0x0000000c182a9981 */ /* 0x000124000c2e1900 */
[----:B0-----:R-:W-:Y:S01]  /*09d0*/  MOV R24, UR8 ;  /* 0x0000000800187c02 */ /* 0x001fe20008000f00 */
[----:B------:R-:W-:-:S05]  /*09e0*/  IMAD.U32 R25, RZ, RZ, UR9 ;  /* 0x00000009ff197e24 */ /* 0x000fca000f8e00ff */
[----:B------:R0:W4:Y:S01]  /*09f0*/  @!P0 LDG.E.EL R43, desc[UR12][R24.64] ;  /* 0x0000000c182b8981 */ /* 0x000122000c2e1900 */
[----:B------:R-:W-:Y:S01]  /*0a00*/  PLOP3.LUT P0, PT, PT, PT, UP0, 0x80, 0x0 ;  /* 0x000000000000781c */ /* 0x000fe20003f0f008 */
[----:B------:R-:W-:Y:S01]  /*0a10*/  IMAD.WIDE R22, R40, 0x4, R22 ;  /* 0x0000000428167825 */ /* 0x000fe200078e0216 */
[----:B------:R-:W-:-:S03]  /*0a20*/  MOV R44, RZ ;  /* 0x000000ff002c7202 */ /* 0x000fc60000000f00 */
[----:B------:R-:W-:-:S08]  /*0a30*/  IMAD.WIDE R20, R40, 0x4, R20 ;  /* 0x0000000428147825 */ /* 0x000fd000078e0214 */
[----:B------:R1:W4:Y:S01]  /*0a40*/  @!P0 LDG.E.EL R44, desc[UR12][R22.64] ;  /* 0x0000000c162c8981 */ /* 0x000322000c2e1900 */
[----:B------:R-:W-:Y:S01]  /*0a50*/  PLOP3.LUT P0, PT, PT, PT, UP0, 0x80, 0x0 ;  /* 0x000000000000781c */ /* 0x000fe20003f0f008 */
[----:B------:R-:W-:-:S12]  /*0a60*/  IMAD.MOV.U32 R40, RZ, RZ, RZ ;  /* 0x000000ffff287224 */ /* 0x000fd800078e00ff */
[----:B------:R0:W4:Y:S01]  /*0a70*/  @!P0 LDG.E.EL R40, desc[UR12][R20.64] ;  /* 0x0000000c14288981 */ /* 0x000122000c2e1900 */
[----:B------:R-:W-:Y:S01]  /*0a80*/  PLOP3.LUT P0, PT, PT, PT, UP0, 0x80, 0x0 ;  /* 0x000000000000781c */ /* 0x000fe20003f0f008 */
[----:B------:R-:W-:-:S12]  /*0a90*/  UMOV UR4, URZ ;  /* 0x0000003f00047c82 */ /* 0x000fd80008000000 */
[----:B---3--:R-:W-:-:S13]  /*0aa0*/  @!P0 R2UR UR4, R8 ;  /* 0x00000000080482ca */ /* 0x008fda00000e0000 */
[----:B0-----:R-:W-:-:S04]  /*0ab0*/  IMAD.U32 R24, RZ, RZ, UR4 ;  /* 0x00000004ff187e24 */ /* 0x001fc8000f8e00ff */
[----:B-1----:R-:W-:-:S04]  /*0ac0*/  FADD R22, R24, 9.9999997473787516356e-06 ;  /* 0x3727c5ac18167421 */ /* 0x002fc80000000000 */
[----:B------:R-:W0:Y:S01]  /*0ad0*/  MUFU.SQRT R21, R22 ;  /* 0x0000001600157308 */ /* 0x000e220000002000 */
[----:B------:R-:W-:Y:S02]  /*0ae0*/  PLOP3.LUT P2, PT, PT, PT, UP0, 0x80, 0x0 ;  /* 0x000000000000781c */ /* 0x000fe40003f4f008 */
[C---:B0-----:R-:W-:Y:S02]  /*0af0*/  FSETP.GT.AND P0, PT, R21.reuse, 8.50705917302346158658e+37, PT ;  /* 0x7e8000001500780b */ /* 0x041fe40003f04000 */
[----:B------:R-:W-:Y:S02]  /*0b00*/  FSETP.GEU.AND P1, PT, R21, 1.175494350822287508e-38, PT ;  /* 0x008000001500780b */ /* 0x000fe40003f2e000 */
[----:B------:R-:W-:Y:S01]  /*0b10*/  PLOP3.LUT P3, PT, PT, PT, UP0, 0x80, 0x0 ;  /* 0x000000000000781c */ /* 0x000fe20003f6f008 */
[----:B------:R-:W-:Y:S01]  /*0b20*/  HFMA2.MMA R22, -RZ, RZ, 1.625, 0 ;  /* 0x3e800000ff167435 */ /* 0x000fe200000001ff */
[----:B------:R-:W-:-:S07]  /*0b30*/  PLOP3.LUT P4, PT, PT, PT, UP0, 0x80, 0x0 ;  /* 0x000000000000781c */ /* 0x000fce0003f8f008 */
[----:B------:R-:W-:-:S04]  /*0b40*/  @P0 FMUL R21, R21, 0.25 ;  /* 0x3e80000015150820 */ /* 0x000fc80000400000 */
[----:B------:R-:W-:Y:S01]  /*0b50*/  @!P1 FMUL R21, R21, 16777216 ;  /* 0x4b80000015159820 */ /* 0x000fe20000400000 */
[----:B------:R-:W-:-:S05]  /*0b60*/  UMOV UR4, URZ ;  /* 0x0000003f00047c82 */ /* 0x000fca0008000000 */
[----:B------:R-:W0:Y:S01]  /*0b70*/  MUFU.RCP R21, R21 ;  /* 0x0000001500157308 */ /* 0x000e220000001000 */
[----:B------:R-:W-:Y:S01]  /*0b80*/  UMOV UR5, URZ ;  /* 0x0000003f00057c82 */ /* 0x000fe20008000000 */
[----:B--2---:R-:W-:Y:S01]  /*0b90*/  FADD R19, R19, R10 ;  /* 0x0000000a13137221 */ /* 0x004fe20000000000 */
[----:B------:R-:W-:Y:S01]  /*0ba0*/  FSEL R22, R22, 1, P0 ;  /* 0x3f80000016167808 */ /* 0x000fe20000000000 */
[----:B------:R-:W1:Y:S01]  /*0bb0*/  S2R R10, SR_TID.X ;  /* 0x00000000000a7919 */ /* 0x000e620000002100 */
[----:B------:R-:W-:Y:S01]  /*0bc0*/  UMOV UR6, URZ ;  /* 0x0000003f00067c82 */ /* 0x000fe20008000000 */
[----:B------:R-:W-:Y:S02]  /*0bd0*/  FADD R0, R0, R31 ;  /* 0x0000001f00007221 */ /* 0x000fe40000000000 */
[----:B------:R-:W-:Y:S01]  /*0be0*/  @!P1 FMUL R22, R22, 16777216 ;  /* 0x4b80000016169820 */ /* 0x000fe20000400000 */
[----:B------:R-:W2:Y:S01]  /*0bf0*/  S2UR UR9, SR_CgaCtaId ;  /* 0x00000000000979c3 */ /* 0x000ea20000008800 */
[----:B-----5:R-:W-:Y:S01]  /*0c00*/  FADD R2, R34, R2 ;  /* 0x0000000222027221 */ /* 0x020fe20000000000 */
[----:B----4-:R-:W-:Y:S01]  /*0c10*/  FADD R30, R38, R30 ;  /* 0x0000001e261e7221 */ /* 0x010fe20000000000 */
[----:B------:R-:W-:Y:S01]  /*0c20*/  FADD R29, R37, R29 ;  /* 0x0000001d251d7221 */ /* 0x000fe20000000000 */
[----:B------:R-:W-:Y:S01]  /*0c30*/  FADD R33, R33, R14 ;  /* 0x0000000e21217221 */ /* 0x000fe20000000000 */
[----:B------:R-:W-:Y:S01]  /*0c40*/  FADD R13, R0, R13 ;  /* 0x0000000d000d7221 */ /* 0x000fe20000000000 */
[----:B0-----:R-:W-:Y:S01]  /*0c50*/  FMUL R0, R21, R22 ;  /* 0x0000001615007220 */ /* 0x001fe20000400000 */
[----:B------:R-:W-:Y:S01]  /*0c60*/  FADD R19, R19, R32 ;  /* 0x0000002013137221 */ /* 0x000fe20000000000 */
[----:B------:R-:W-:Y:S01]  /*0c70*/  FADD R7, R30, R7 ;  /* 0x000000071e077221 */ /* 0x000fe20000000000 */
[----:B------:R-:W-:-:S02]  /*0c80*/  UMOV UR8, 0x400 ;  /* 0x0000040000087882 */ /* 0x000fc40000000000 */
[----:B--2---:R-:W-:Y:S01]  /*0c90*/  UPRMT UR8, UR9, 0x654, UR8 ;  /* 0x0000065409087896 */ /* 0x004fe20008000008 */
[----:B------:R-:W-:Y:S01]  /*0ca0*/  FADD R18, R29, R18 ;  /* 0x000000121d127221 */ /* 0x000fe20000000000 */
[----:B------:R-:W-:Y:S01]  /*0cb0*/  FADD R17, R2, R17 ;  /* 0x0000001102117221 */ /* 0x000fe20000000000 */
[----:B------:R-:W-:-:S04]  /*0cc0*/  FADD R16, R36, R16 ;  /* 0x0000001024107221 */ /* 0x000fc80000000000 */
[----:B------:R-:W-:Y:S01]  /*0cd0*/  FADD R16, R16, R15 ;  /* 0x0000000f10107221 */ /* 0x000fe20000000000 */
[----:B------:R-:W-:Y:S01]  /*0ce0*/  FADD R35, R35, R28 ;  /* 0x0000001c23237221 */ /* 0x000fe20000000000 */
[----:B------:R-:W-:Y:S02]  /*0cf0*/  @!P3 R2UR UR5, R26 ;  /* 0x000000001a05b2ca */ /* 0x000fe400000e0000 */
[----:B------:R-:W-:-:S11]  /*0d00*/  @!P2 R2UR UR4, R42 ;  /* 0x000000002a04a2ca */ /* 0x000fd600000e0000 */
[----:B------:R-:W-:Y:S01]  /*0d10*/  IMAD.U32 R14, RZ, RZ, UR5 ;  /* 0x00000005ff0e7e24 */ /* 0x000fe2000f8e00ff */
[----:B------:R-:W-:Y:S01]  /*0d20*/  @!P4 R2UR UR6, R43 ;  /* 0x000000002b06c2ca */ /* 0x000fe200000e0000 */
[----:B------:R-:W-:-:S04]  /*0d30*/  FADD R5, R5, -UR4 ;  /* 0x8000000405057e21 */ /* 0x000fc80008000000 */
[----:B------:R-:W-:Y:S01]  /*0d40*/  FMUL R5, R0, R5 ;  /* 0x0000000500057220 */ /* 0x000fe20000400000 */
[----:B------:R-:W-:Y:S01]  /*0d50*/  FADD R9, R9, -UR4 ;  /* 0x8000000409097e21 */ /* 0x000fe20008000000 */
[----:B------:R-:W-:Y:S01]  /*0d60*/  FADD R3, R3, -UR4 ;  /* 0x8000000403037e21 */ /* 0x000fe20008000000 */
[----:B------:R-:W-:-:S05]  /*0d70*/  MOV R24, UR5 ;  /* 0x0000000500187c02 */ /* 0x000fca0008000f00 */
[----:B------:R-:W-:Y:S01]  /*0d80*/  FFMA R14, R5, R14, UR6 ;  /* 0x00000006050e7e23 */ /* 0x000fe2000800000e */
[----:B------:R-:W-:Y:S01]  /*0d90*/  FADD R5, R12, -UR4 ;  /* 0x800000040c057e21 */ /* 0x000fe20008000000 */
[----:B------:R-:W-:Y:S01]  /*0da0*/  MOV R12, UR5 ;  /* 0x00000005000c7c02 */ /* 0x000fe20008000f00 */
[C---:B------:R-:W-:Y:S01]  /*0db0*/  FMUL R9, R0.reuse, R9 ;  /* 0x0000000900097220 */ /* 0x040fe20000400000 */
[----:B------:R-:W-:Y:S02]  /*0dc0*/  IMAD.U32 R22, RZ, RZ, UR5 ;  /* 0x00000005ff167e24 */ /* 0x000fe4000f8e00ff */
[C---:B------:R-:W-:Y:S01]  /*0dd0*/  FMUL R5, R0.reuse, R5 ;  /* 0x0000000500057220 */ /* 0x040fe20000400000 */
[----:B------:R-:W-:Y:S01]  /*0de0*/  FMUL R3, R0, R3 ;  /* 0x0000000300037220 */ /* 0x000fe20000400000 */
[----:B------:R-:W-:Y:S02]  /*0df0*/  FFMA R2, R9, R24, UR6 ;  /* 0x0000000609027e23 */ /* 0x000fe40008000018 */
[----:B------:R-:W-:Y:S01]  /*0e00*/  FFMA R5, R5, R22, UR6 ;  /* 0x0000000605057e23 */ /* 0x000fe20008000016 */
[----:B------:R-:W-:Y:S01]  /*0e10*/  FFMA R12, R3, R12, UR6 ;  /* 0x00000006030c7e23 */ /* 0x000fe2000800000c */
[----:B------:R-:W-:-:S02]  /*0e20*/  FSETP.GEU.AND P2, PT, R13, -R14, PT ;  /* 0x8000000e0d00720b */ /* 0x000fc40003f4e000 */
[C---:B------:R-:W-:Y:S01]  /*0e30*/  FSETP.GEU.AND P1, PT, R7.reuse, -R2, PT ;  /* 0x800000020700720b */ /* 0x040fe20003f2e000 */
[----:B------:R-:W-:Y:S01]  /*0e40*/  FADD R2, R7, R2 ;  /* 0x0000000207027221 */ /* 0x000fe20000000000 */
[C---:B------:R-:W-:Y:S01]  /*0e50*/  FSETP.GEU.AND P0, PT, R18.reuse, -R5, PT ;  /* 0x800000051200720b */ /* 0x040fe20003f0e000 */
[----:B------:R-:W-:Y:S01]  /*0e60*/  FADD R13, R13, R14 ;  /* 0x0000000e0d0d7221 */ /* 0x000fe20000000000 */
[C---:B------:R-:W-:Y:S01]  /*0e70*/  FSETP.GEU.AND P3, PT, R19.reuse, -R12, PT ;  /* 0x8000000c1300720b */ /* 0x040fe20003f6e000 */
[----:B------:R-:W-:Y:S01]  /*0e80*/  FADD R18, R18, R5 ;  /* 0x0000000512127221 */ /* 0x000fe20000000000 */
[----:B------:R-:W-:Y:S01]  /*0e90*/  FADD R12, R19, R12 ;  /* 0x0000000c130c7221 */ /* 0x000fe20000000000 */
[C---:B-1----:R-:W-:Y:S01]  /*0ea0*/  LOP3.LUT R5, R10.reuse, 0x7f, RZ, 0xc0, !PT ;  /* 0x0000007f0a057812 */ /* 0x042fe200078ec0ff */
[----:B------:R-:W-:Y:S01]  /*0eb0*/  IMAD.SHL.U32 R3, R10, 0x4, RZ ;  /* 0x000000040a037824 */ /* 0x000fe200078e00ff */
[----:B------:R-:W-:Y:S02]  /*0ec0*/  FSEL R22, R2, RZ, P1 ;  /* 0x000000ff02167208 */ /* 0x000fe40000800000 */
[----:B------:R-:W-:-:S02]  /*0ed0*/  LEA R5, R5, UR8, 0x2 ;  /* 0x0000000805057c11 */ /* 0x000fc4000f8e10ff */
[----:B------:R-:W-:Y:S02]  /*0ee0*/  FSEL R10, R13, RZ, P2 ;  /* 0x000000ff0d0a7208 */ /* 0x000fe40001000000 */
[----:B------:R-:W-:Y:S02]  /*0ef0*/  FSEL R18, R18, RZ, P0 ;  /* 0x000000ff12127208 */ /* 0x000fe40000000000 */
[----:B------:R-:W-:Y:S01]  /*0f00*/  FSEL R2, R12, RZ, P3 ;  /* 0x000000ff0c027208 */ /* 0x000fe20001800000 */
[----:B------:R-:W-:Y:S04]  /*0f10*/  STS [R5+0x200], R10 ;  /* 0x0002000a05007388 */ /* 0x000fe80000000800 */
[----:B------:R-:W-:Y:S04]  /*0f20*/  STS [R5+0x400], R22 ;  /* 0x0004001605007388 */ /* 0x000fe80000000800 */
[----:B------:R0:W-:Y:S04]  /*0f30*/  STS [R5+0x600], R18 ;  /* 0x0006001205007388 */ /* 0x0001e80000000800 */
[----:B------:R1:W-:Y:S01]  /*0f40*/  STS [R5], R2 ;  /* 0x0000000205007388 */ /* 0x0003e20000000800 */
[----:B------:R-:W-:-:S04]  /*0f50*/  LOP3.LUT R3, R3, 0x1fc, RZ, 0xc0, !PT ;  /* 0x000001fc03037812 */ /* 0x000fc800078ec0ff */
[----:B------:R-:W-:Y:S01]  /*0f60*/  LEA R7, R3, UR8, 0x2 ;  /* 0x0000000803077c11 */ /* 0x000fe2000f8e10ff */
[----:B------:R-:W-:Y:S01]  /*0f70*/  BAR.SYNC.DEFER_BLOCKING 0x0 ;  /* 0x0000000000007b1d */ /* 0x000fe20000010000 */
[----:B------:R-:W-:Y:S01]  /*0f80*/  FADD R11, R11, -UR4 ;  /* 0x800000040b0b7e21 */ /* 0x000fe20008000000 */
[----:B------:R-:W-:Y:S01]  /*0f90*/  FADD R9, R4, -UR4 ;  /* 0x8000000404097e21 */ /* 0x000fe20008000000 */
[----:B------:R-:W-:Y:S01]  /*0fa0*/  FADD R41, R41, -UR4 ;  /* 0x8000000429297e21 */ /* 0x000fe20008000000 */
[----:B------:R-:W-:Y:S01]  /*0fb0*/  FADD R3, R44, -UR4 ;  /* 0x800000042c037e21 */ /* 0x000fe20008000000 */
[C---:B------:R-:W-:Y:S01]  /*0fc0*/  FMUL R11, R0.reuse, R11 ;  /* 0x0000000b000b7220 */ /* 0x040fe20000400000 */
[C---:B------:R-:W-:Y:S01]  /*0fd0*/  FMUL R9, R0.reuse, R9 ;  /* 0x0000000900097220 */ /* 0x040fe20000400000 */
[C---:B------:R-:W-:Y:S01]  /*0fe0*/  FMUL R41, R0.reuse, R41 ;  /* 0x0000002900297220 */ /* 0x040fe20000400000 */
[----:B0-----:R-:W-:Y:S01]  /*0ff0*/  MOV R18, UR5 ;  /* 0x0000000500127c02 */ /* 0x001fe20008000f00 */
[----:B------:R-:W-:Y:S01]  /*1000*/  FMUL R0, R0, R3 ;  /* 0x0000000300007220 */ /* 0x000fe20000400000 */
[----:B------:R-:W-:Y:S01]  /*1010*/  MOV R4, UR5 ;  /* 0x0000000500047c02 */ /* 0x000fe20008000f00 */
[----:B------:R-:W-:Y:S01]  /*1020*/  IMAD.U32 R10, RZ, RZ, UR5 ;  /* 0x00000005ff0a7e24 */ /* 0x000fe2000f8e00ff */
[----:B------:R-:W-:Y:S01]  /*1030*/  USHF.R.S32.HI UR7, URZ, 0x15, UR10 ;  /* 0x000000153f077899 */ /* 0x000fe2000801140a */
[----:B------:R-:W-:-:S02]  /*1040*/  IMAD.U32 R19, RZ, RZ, UR5 ;  /* 0x00000005ff137e24 */ /* 0x000fc4000f8e00ff */
[----:B------:R-:W-:Y:S01]  /*1050*/  FADD R6, R35, R6 ;  /* 0x0000000623067221 */ /* 0x000fe20000000000 */
[----:B------:R-:W-:Y:S01]  /*1060*/  FFMA R11, R11, R18, UR6 ;  /* 0x000000060b0b7e23 */ /* 0x000fe20008000012 */
[----:B------:R-:W0:Y:S01]  /*1070*/  LDS.128 R12, [R7] ;  /* 0x00000000070c7984 */ /* 0x000e220000000c00 */
[----:B------:R-:W-:Y:S01]  /*1080*/  FADD R33, R33, R40 ;  /* 0x0000002821217221 */ /* 0x000fe20000000000 */
[----:B------:R-:W-:Y:S01]  /*1090*/  FFMA R9, R9, R10, UR6 ;  /* 0x0000000609097e23 */ /* 0x000fe2000800000a */
[----:B------:R-:W-:Y:S01]  /*10a0*/  FFMA R4, R41, R4, UR6 ;  /* 0x0000000629047e23 */ /* 0x000fe20008000004 */
[----:B------:R-:W-:Y:S01]  /*10b0*/  FFMA R0, R0, R19, UR6 ;  /* 0x0000000600007e23 */ /* 0x000fe20008000013 */
[----:B------:R-:W-:Y:S01]  /*10c0*/  SHF.L.U32 R8, R39, 0x2, RZ ;  /* 0x0000000227087819 */ /* 0x000fe200000006ff */
[----:B------:R-:W-:Y:S01]  /*10d0*/  USHF.L.U32 UR10, UR10, 0xa, URZ ;  /* 0x0000000a0a0a7899 */ /* 0x000fe2000800063f */
[----:B-1----:R-:W1:Y:S01]  /*10e0*/  LDC.64 R2, c[0x0][0x250] ;  /* 0x00009400ff027b82 */ /* 0x002e620000000a00 */
[----:B------:R-:W-:Y:S01]  /*10f0*/  USGXT UR7, UR7, 0x1 ;  /* 0x000000010707789a */ /* 0x000fe20008000200 */
[----:B------:R-:W-:-:S06]  /*1100*/  LOP3.LUT R8, R8, 0x1fc, RZ, 0xc0, !PT ;  /* 0x000001fc08087812 */ /* 0x000fcc00078ec0ff */
[----:B------:R-:W-:Y:S01]  /*1110*/  BAR.SYNC.DEFER_BLOCKING 0x0 ;  /* 0x0000000000007b1d */ /* 0x000fe20000010000 */
[C---:B------:R-:W-:Y:S01]  /*1120*/  FSETP.GEU.AND P3, PT, R16.reuse, -R11, PT ;  /* 0x8000000b1000720b */ /* 0x040fe20003f6e000 */
[----:B------:R-:W-:Y:S01]  /*1130*/  FADD R11, R16, R11 ;  /* 0x0000000b100b7221 */ /* 0x000fe20000000000 */
[C---:B------:R-:W-:Y:S01]  /*1140*/  FSETP.GEU.AND P2, PT, R6.reuse, -R9, PT ;  /* 0x800000090600720b */ /* 0x040fe20003f4e000 */
[----:B------:R-:W-:Y:S01]  /*1150*/  FADD R6, R6, R9 ;  /* 0x0000000906067221 */ /* 0x000fe20000000000 */
[C---:B------:R-:W-:Y:S01]  /*1160*/  FSETP.GEU.AND P1, PT, R17.reuse, -R4, PT ;  /* 0x800000041100720b */ /* 0x040fe20003f2e000 */
[----:B------:R-:W-:Y:S01]  /*1170*/  FADD R4, R17, R4 ;  /* 0x0000000411047221 */ /* 0x000fe20000000000 */
[C---:B------:R-:W-:Y:S01]  /*1180*/  FSETP.GEU.AND P0, PT, R33.reuse, -R0, PT ;  /* 0x800000002100720b */ /* 0x040fe20003f0e000 */
[----:B------:R-:W-:Y:S01]  /*1190*/  FADD R0, R33, R0 ;  /* 0x0000000021007221 */ /* 0x000fe20000000000 */
[----:B------:R-:W-:Y:S02]  /*11a0*/  LOP3.LUT R20, R8, UR10, RZ, 0xfc, !PT ;  /* 0x0000000a08147c12 */ /* 0x000fe4000f8efcff */
[----:B------:R-:W-:-:S02]  /*11b0*/  MOV R23, UR7 ;  /* 0x0000000700177c02 */ /* 0x000fc40008000f00 */
[----:B------:R-:W-:Y:S02]  /*11c0*/  FSEL R10, R11, RZ, P3 ;  /* 0x000000ff0b0a7208 */ /* 0x000fe40001800000 */
[----:B------:R-:W-:Y:S02]  /*11d0*/  FSEL R6, R6, RZ, P2 ;  /* 0x000000ff06067208 */ /* 0x000fe40001000000 */
[----:B------:R-:W-:Y:S02]  /*11e0*/  FSEL R4, R4, RZ, P1 ;  /* 0x000000ff04047208 */ /* 0x000fe40000800000 */
[----:B------:R-:W-:Y:S02]  /*11f0*/  FSEL R0, R0, RZ, P0 ;  /* 0x000000ff00007208 */ /* 0x000fe40000000000 */
[----:B------:R-:W-:Y:S01]  /*1200*/  LEA.HI R23, R23, R20, RZ, 0xc ;  /* 0x0000001417177211 */ /* 0x000fe200078f60ff */
[----:B------:R2:W-:Y:S03]  /*1210*/  STS [R5], R10 ;  /* 0x0000000a05007388 */ /* 0x0005e60000000800 */
[C---:B------:R-:W-:Y:S01]  /*1220*/  LOP3.LUT R25, R23.reuse, 0xfffff000, RZ, 0xc0, !PT ;  /* 0xfffff00017197812 */ /* 0x040fe200078ec0ff */
[----:B------:R2:W-:Y:S04]  /*1230*/  STS [R5+0x200], R6 ;  /* 0x0002000605007388 */ /* 0x0005e80000000800 */
[----:B------:R2:W-:Y:S04]  /*1240*/  STS [R5+0x400], R4 ;  /* 0x0004000405007388 */ /* 0x0005e80000000800 */
[----:B------:R2:W-:Y:S01]  /*1250*/  STS [R5+0x600], R0 ;  /* 0x0006000005007388 */ /* 0x0005e20000000800 */
[----:B------:R-:W-:Y:S01]  /*1260*/  IMAD.IADD R25, R20, 0x1, -R25 ;  /* 0x0000000114197824 */ /* 0x000fe200078e0a19 */
[----:B------:R-:W-:Y:S01]  /*1270*/  MOV R20, UR11 ;  /* 0x0000000b00147c02 */ /* 0x000fe20008000f00 */
[----:B------:R-:W-:Y:S01]  /*1280*/  IMAD.SHL.U32 R23, R23, 0x800, RZ ;  /* 0x0000080017177824 */ /* 0x000fe200078e00ff */
[----:B------:R-:W-:Y:S01]  /*1290*/  BAR.SYNC.DEFER_BLOCKING 0x0 ;  /* 0x0000000000007b1d */ /* 0x000fe20000010000 */
[----:B------:R-:W-:-:S02]  /*12a0*/  PLOP3.LUT P3, PT, PT, PT, UP0, 0x80, 0x0 ;  /* 0x000000000000781c */ /* 0x000fc40003f6f008 */
[----:B------:R-:W-:Y:S02]  /*12b0*/  LEA R20, R20, R25, 0xc ;  /* 0x0000001914147211 */ /* 0x000fe400078e60ff */
[----:B------:R-:W-:Y:S02]  /*12c0*/  LOP3.LUT R23, R23, 0xff800000, RZ, 0xc0, !PT ;  /* 0xff80000017177812 */ /* 0x000fe400078ec0ff */
[----:B------:R-:W-:-:S03]  /*12d0*/  PLOP3.LUT P0, PT, PT, PT, UP0, 0x40, 0x0 ;  /* 0x000000000000781c */ /* 0x000fc60003f0e808 */
[----:B------:R-:W-:-:S04]  /*12e0*/  IMAD.IADD R20, R20, 0x1, R23 ;  /* 0x0000000114147824 */ /* 0x000fc800078e0217 */
[----:B-1----:R-:W-:Y:S01]  /*12f0*/  IMAD.WIDE R20, R20, 0x4, R2 ;  /* 0x0000000414147825 */ /* 0x002fe200078e0202 */
[----:B------:R-:W-:Y:S02]  /*1300*/  MOV R16, UR11 ;  /* 0x0000000b00107c02 */ /* 0x000fe40008000f00 */
[----:B------:R-:W-:Y:S01]  /*1310*/  MOV R11, UR7 ;  /* 0x00000007000b7c02 */ /* 0x000fe20008000f00 */
[----:B------:R-:W-:Y:S01]  /*1320*/  IMAD.U32 R9, RZ, RZ, UR10 ;  /* 0x0000000aff097e24 */ /* 0x000fe2000f8e00ff */
[----:B0-----:R2:W-:Y:S01]  /*1330*/  @!P3 STG.E.128 desc[UR12][R20.64], R12 ;  /* 0x0000000c1400b986 */ /* 0x0015e2000c101d0c */
[----:B------:R-:W-:Y:S05]  /*1340*/  @!P0 EXIT ;  /* 0x000000000000894d */ /* 0x000fea0003800000 */
[----:B--2---:R-:W0:Y:S01]  /*1350*/  LDS.128 R4, [R7] ;  /* 0x0000000007047984 */ /* 0x004e220000000c00 */
[----:B------:R-:W-:-:S04]  /*1360*/  LOP3.LUT R8, R8, 0x200, R9, 0xfe, !PT ;  /* 0x0000020008087812 */ /* 0x000fc800078efe09 */
[----:B------:R-:W-:-:S04]  /*1370*/  LEA.HI R0, R11, R8, RZ, 0xc ;  /* 0x000000080b007211 */ /* 0x000fc800078f60ff */
[C---:B------:R-:W-:Y:S01]  /*1380*/  LOP3.LUT R9, R0.reuse, 0xfffff000, RZ, 0xc0, !PT ;  /* 0xfffff00000097812 */ /* 0x040fe200078ec0ff */
[----:B------:R-:W-:-:S03]  /*1390*/  IMAD.SHL.U32 R0, R0, 0x800, RZ ;  /* 0x0000080000007824 */ /* 0x000fc600078e00ff */
[----:B------:R-:W-:Y:S02]  /*13a0*/  IADD3 R9, R8, -R9, RZ ;  /* 0x8000000908097210 */ /* 0x000fe40007ffe0ff */
[----:B------:R-:W-:-:S03]  /*13b0*/  LOP3.LUT R0, R0, 0xff800000, RZ, 0xc0, !PT ;  /* 0xff80000000007812 */ /* 0x000fc600078ec0ff */
[----:B------:R-:W-:-:S05]  /*13c0*/  IMAD R9, R16, 0x1000, R9 ;  /* 0x0000100010097824 */ /* 0x000fca00078e0209 */
[----:B------:R-:W-:-:S05]  /*13d0*/  IADD3 R9, R9, R0, RZ ;  /* 0x0000000009097210 */ /* 0x000fca0007ffe0ff */
[----:B------:R-:W-:-:S05]  /*13e0*/  IMAD.WIDE R2, R9, 0x4, R2 ;  /* 0x0000000409027825 */ /* 0x000fca00078e0202 */
[----:B0-----:R-:W-:Y:S01]  /*13f0*/  STG.E.128 desc[UR12][R2.64], R4 ;  /* 0x0000000402007986 */ /* 0x001fe2000c101d0c */
[----:B------:R-:W-:Y:S05]  /*1400*/  EXIT ;  /* 0x000000000000794d */ /* 0x000fea0003800000 */
.L_x_0:
[----:B------:R-:W-:-:S00]  /*1410*/  BRA `(.L_x_0) ;  /* 0xfffffffc00fc7947 */ /* 0x000fc0000383ffff */
[----:B------:R-:W-:-:S00]  /*1420*/  NOP ;  /* 0x0000000000007918 */ /* 0x000fc00000000000 */
        /* <DEDUP_REMOVED lines=13> */
.L_x_1:


//--------------------- .nv.global.init           --------------------------
	.section	.nv.global.init,"aw",@progbits
.nv.global.init:
	.type		_$_str,@object
	.size		_$_str,(_$_str_$_2 - _$_str)
_$_str:
        /*0000*/ 	.byte	0x5f, 0x5f, 0x43, 0x55, 0x44, 0x41, 0x5f, 0x46, 0x54, 0x5a, 0x00
	.type		_$_str_$_2,@object
	.size		_$_str_$_2,(.L_1 - _$_str_$_2)
_$_str_$_2:
        /*000b*/ 	.byte	0x5f, 0x5f, 0x43, 0x55, 0x44, 0x41, 0x5f, 0x50, 0x52, 0x45, 0x43, 0x5f, 0x53, 0x51, 0x52, 0x54
        /*001b*/ 	.byte	0x00
.L_1:


//--------------------- .nv.shared.triton_poi_fused__native_batch_norm_legit_no_training_add_mul_relu_7 --------------------------
	.section	.nv.shared.triton_poi_fused__native_batch_norm_legit_no_training_add_mul_relu_7,"aw",@nobits
	.sectionflags	@""
	.align	16
	.zero		1024


//--------------------- .nv.constant0.triton_poi_fused__native_batch_norm_legit_no_training_add_mul_relu_7 --------------------------
	.section	.nv.constant0.triton_poi_fused__native_batch_norm_legit_no_training_add_mul_relu_7,"a",@progbits
	.sectionflags	@""
	.align	4
.nv.constant0.triton_poi_fused__native_batch_norm_legit_no_training_add_mul_relu_7:
	.zero		608
